	.headerflags	@"EF_CUDA_TEXMODE_UNIFIED EF_CUDA_64BIT_ADDRESS EF_CUDA_ACCELERATORS EF_CUDA_SM90 EF_CUDA_VIRTUAL_SM(EF_CUDA_SM90)"
	.elftype	@"ET_EXEC"


//--------------------- .nv.info                  --------------------------
	.section	.nv.info,"",@"SHT_CUDA_INFO"
	.align	4


	//----- nvinfo : EIATTR_REGCOUNT
	.align		4
        /*0000*/ 	.byte	0x04, 0x2f
        /*0002*/ 	.short	(.L_3 - .L_2)
	.align		4
.L_2:
        /*0004*/ 	.word	index@(triton_poi_fused__native_batch_norm_legit_no_training_convolution_23)
        /*0008*/ 	.word	0x0000001a


	//----- nvinfo : EIATTR_MIN_STACK_SIZE
	.align		4
.L_3:
        /*000c*/ 	.byte	0x04, 0x12
        /*000e*/ 	.short	(.L_5 - .L_4)
	.align		4
.L_4:
        /*0010*/ 	.word	index@(triton_poi_fused__native_batch_norm_legit_no_training_convolution_23)
        /*0014*/ 	.word	0x00000000


	//----- nvinfo : EIATTR_FRAME_SIZE
	.align		4
.L_5:
        /*0018*/ 	.byte	0x04, 0x11
        /*001a*/ 	.short	(.L_7 - .L_6)
	.align		4
.L_6:
        /*001c*/ 	.word	index@(triton_poi_fused__native_batch_norm_legit_no_training_convolution_23)
        /*0020*/ 	.word	0x00000000


	//----- nvinfo : EIATTR_MIN_STACK_SIZE
	.align		4
.L_7:
        /*0024*/ 	.byte	0x04, 0x12
        /*0026*/ 	.short	(.L_9 - .L_8)
	.align		4
.L_8:
        /*0028*/ 	.word	index@(triton_poi_fused__native_batch_norm_legit_no_training_convolution_23)
        /*002c*/ 	.word	0x00000000
.L_9:


//--------------------- .nv.info.triton_poi_fused__native_batch_norm_legit_no_training_convolution_23 --------------------------
	.section	.nv.info.triton_poi_fused__native_batch_norm_legit_no_training_convolution_23,"",@"SHT_CUDA_INFO"
	.sectionflags	@""
	.align	4


	//----- nvinfo : EIATTR_CUDA_API_VERSION
	.align		4
        /*0000*/ 	.byte	0x04, 0x37
        /*0002*/ 	.short	(.L_11 - .L_10)
.L_10:
        /*0004*/ 	.word	0x0000007c


	//----- nvinfo : EIATTR_KPARAM_INFO
	.align		4
.L_11:
        /*0008*/ 	.byte	0x04, 0x17
        /*000a*/ 	.short	(.L_13 - .L_12)
.L_12:
        /*000c*/ 	.word	0x00000000
        /*0010*/ 	.short	0x0007
        /*0012*/ 	.short	0x0038
        /*0014*/ 	.byte	0x00, 0xf0, 0x11, 0x00


	//----- nvinfo : EIATTR_KPARAM_INFO
	.align		4
.L_13:
        /*0018*/ 	.byte	0x04, 0x17
        /*001a*/ 	.short	(.L_15 - .L_14)
.L_14:
        /*001c*/ 	.word	0x00000000
        /*0020*/ 	.short	0x0006
        /*0022*/ 	.short	0x0030
        /*0024*/ 	.byte	0x00, 0xf4, 0x21, 0x00


	//----- nvinfo : EIATTR_KPARAM_INFO
	.align		4
.L_15:
        /*0028*/ 	.byte	0x04, 0x17
        /*002a*/ 	.short	(.L_17 - .L_16)
.L_16:
        /*002c*/ 	.word	0x00000000
        /*0030*/ 	.short	0x0005
        /*0032*/ 	.short	0x0028
        /*0034*/ 	.byte	0x00, 0xf4, 0x21, 0x00


	//----- nvinfo : EIATTR_KPARAM_INFO
	.align		4
.L_17:
        /*0038*/ 	.byte	0x04, 0x17
        /*003a*/ 	.short	(.L_19 - .L_18)
.L_18:
        /*003c*/ 	.word	0x00000000
        /*0040*/ 	.short	0x0004
        /*0042*/ 	.short	0x0020
        /*0044*/ 	.byte	0x00, 0xf4, 0x21, 0x00


	//----- nvinfo : EIATTR_KPARAM_INFO
	.align		4
.L_19:
        /*0048*/ 	.byte	0x04, 0x17
        /*004a*/ 	.short	(.L_21 - .L_20)
.L_20:
        /*004c*/ 	.word	0x00000000
        /*0050*/ 	.short	0x0003
        /*0052*/ 	.short	0x0018
        /*0054*/ 	.byte	0x00, 0xf4, 0x21, 0x00


	//----- nvinfo : EIATTR_KPARAM_INFO
	.align		4
.L_21:
        /*0058*/ 	.byte	0x04, 0x17
        /*005a*/ 	.short	(.L_23 - .L_22)
.L_22:
        /*005c*/ 	.word	0x00000000
        /*0060*/ 	.short	0x0002
        /*0062*/ 	.short	0x0010
        /*0064*/ 	.byte	0x00, 0xf4, 0x21, 0x00


	//----- nvinfo : EIATTR_KPARAM_INFO
	.align		4
.L_23:
        /*0068*/ 	.byte	0x04, 0x17
        /*006a*/ 	.short	(.L_25 - .L_24)
.L_24:
        /*006c*/ 	.word	0x00000000
        /*0070*/ 	.short	0x0001
        /*0072*/ 	.short	0x0008
        /*0074*/ 	.byte	0x00, 0xf4, 0x21, 0x00


	//----- nvinfo : EIATTR_KPARAM_INFO
	.align		4
.L_25:
        /*0078*/ 	.byte	0x04, 0x17
        /*007a*/ 	.short	(.L_27 - .L_26)
.L_26:
        /*007c*/ 	.word	0x00000000
        /*0080*/ 	.short	0x0000
        /*0082*/ 	.short	0x0000
        /*0084*/ 	.byte	0x00, 0xf4, 0x21, 0x00


	//----- nvinfo : EIATTR_SPARSE_MMA_MASK
	.align		4
.L_27:
        /*0088*/ 	.byte	0x03, 0x50
        /*008a*/ 	.short	0x0000


	//----- nvinfo : EIATTR_MAXREG_COUNT
	.align		4
        /*008c*/ 	.byte	0x03, 0x1b
        /*008e*/ 	.short	0x00ff


	//----- nvinfo : EIATTR_EXIT_INSTR_OFFSETS
	.align		4
        /*0090*/ 	.byte	0x04, 0x1c
        /*0092*/ 	.short	(.L_29 - .L_28)


	//   ....[0]....
.L_28:
        /*0094*/ 	.word	0x00000440


	//   ....[1]....
        /*0098*/ 	.word	0x00000460


	//----- nvinfo : EIATTR_REQNTID
	.align		4
.L_29:
        /*009c*/ 	.byte	0x04, 0x10
        /*009e*/ 	.short	(.L_31 - .L_30)
.L_30:
        /*00a0*/ 	.word	0x00000080
        /*00a4*/ 	.word	0x00000001
        /*00a8*/ 	.word	0x00000001


	//----- nvinfo : EIATTR_CBANK_PARAM_SIZE
	.align		4
.L_31:
        /*00ac*/ 	.byte	0x03, 0x19
        /*00ae*/ 	.short	0x003c


	//----- nvinfo : EIATTR_PARAM_CBANK
	.align		4
        /*00b0*/ 	.byte	0x04, 0x0a
        /*00b2*/ 	.short	(.L_33 - .L_32)
	.align		4
.L_32:
        /*00b4*/ 	.word	index@(.nv.constant0.triton_poi_fused__native_batch_norm_legit_no_training_convolution_23)
        /*00b8*/ 	.short	0x0210
        /*00ba*/ 	.short	0x003c


	//----- nvinfo : EIATTR_SW_WAR
	.align		4
.L_33:
        /*00bc*/ 	.byte	0x04, 0x36
        /*00be*/ 	.short	(.L_35 - .L_34)
.L_34:
        /*00c0*/ 	.word	0x00000008
.L_35:


//--------------------- .nv.callgraph             --------------------------
	.section	.nv.callgraph,"",@"SHT_CUDA_CALLGRAPH"
	.align	4
	.sectionentsize	8
	.align		4
        /*0000*/ 	.word	0x00000000
	.align		4
        /*0004*/ 	.word	0xffffffff
	.align		4
        /*0008*/ 	.word	0x00000000
	.align		4
        /*000c*/ 	.word	0xfffffffe
	.align		4
        /*0010*/ 	.word	0x00000000
	.align		4
        /*0014*/ 	.word	0xfffffffd
	.align		4
        /*0018*/ 	.word	0x00000000
	.align		4
        /*001c*/ 	.word	0xfffffffc


//--------------------- .nv.constant4             --------------------------
	.section	.nv.constant4,"a",@progbits
	.align	8
	.align		8
.nv.constant4:
        /*0000*/ 	.dword	_$_str
	.align		8
        /*0008*/ 	.dword	_$_str_$_2


//--------------------- .text.triton_poi_fused__native_batch_norm_legit_no_training_convolution_23 --------------------------
	.section	.text.triton_poi_fused__native_batch_norm_legit_no_training_convolution_23,"ax",@progbits
	.align	128
        .global         triton_poi_fused__native_batch_norm_legit_no_training_convolution_23
        .type           triton_poi_fused__native_batch_norm_legit_no_training_convolution_23,@function
        .size           triton_poi_fused__native_batch_norm_legit_no_training_convolution_23,(.L_x_1 - triton_poi_fused__native_batch_norm_legit_no_training_convolution_23)
        .other          triton_poi_fused__native_batch_norm_legit_no_training_convolution_23,@"STO_CUDA_ENTRY STV_DEFAULT"
triton_poi_fused__native_batch_norm_legit_no_training_convolution_23:
.text.triton_poi_fused__native_batch_norm_legit_no_training_convolution_23:
[----:B------:R-:W0:Y:S01]  /*0000*/  LDC R1, c[0x0][0x28] ;  /* 0x00000a00ff017b82 */ /* 0x000e220000000800 */
[----:B------:R-:W1:Y:S07]  /*0010*/  S2R R0, SR_TID.X ;  /* 0x0000000000007919 */ /* 0x000e6e0000002100 */
[----:B------:R-:W2:Y:S01]  /*0020*/  LDC.64 R2, c[0x0][0x228] ;  /* 0x00008a00ff027b82 */ /* 0x000ea20000000a00 */
[----:B------:R-:W-:Y:S01]  /*0030*/  CS2R R6, SRZ ;  /* 0x0000000000067805 */ /* 0x000fe2000001ff00 */
[----:B------:R-:W-:Y:S01]  /*0040*/  ULDC.64 UR4, c[0x0][0x208] ;  /* 0x0000820000047ab9 */ /* 0x000fe20000000a00 */
[----:B------:R-:W3:Y:S05]  /*0050*/  S2R R5, SR_CTAID.X ;  /* 0x0000000000057919 */ /* 0x000eea0000002500 */
[----:B------:R-:W4:Y:S08]  /*0060*/  LDC.64 R16, c[0x0][0x218] ;  /* 0x00008600ff107b82 */ /* 0x000f300000000a00 */
[----:B------:R-:W5:Y:S08]  /*0070*/  LDC.64 R18, c[0x0][0x220] ;  /* 0x00008800ff127b82 */ /* 0x000f700000000a00 */
[----:B------:R-:W5:Y:S01]  /*0080*/  LDC.64 R20, c[0x0][0x230] ;  /* 0x00008c00ff147b82 */ /* 0x000f620000000a00 */
[----:B-1----:R-:W-:-:S07]  /*0090*/  SHF.L.U32 R0, R0, 0x1, RZ ;  /* 0x0000000100007819 */ /* 0x002fce00000006ff */
[----:B------:R-:W1:Y:S01]  /*00a0*/  LDC.64 R14, c[0x0][0x238] ;  /* 0x00008e00ff0e7b82 */ /* 0x000e620000000a00 */
[----:B------:R-:W-:-:S04]  /*00b0*/  LOP3.LUT R0, R0, 0xfe, RZ, 0xc0, !PT ;  /* 0x000000fe00007812 */ /* 0x000fc800078ec0ff */
[----:B---3--:R-:W-:-:S04]  /*00c0*/  LEA R0, R5, R0, 0x8 ;  /* 0x0000000005007211 */ /* 0x008fc800078e40ff */
[C---:B------:R-:W-:Y:S01]  /*00d0*/  ISETP.GE.AND P4, PT, R0.reuse, 0x9600, PT ;  /* 0x000096000000780c */ /* 0x040fe20003f86270 */
[----:B------:R-:W-:-:S05]  /*00e0*/  IMAD.HI R4, R0, 0x1b4e81b5, RZ ;  /* 0x1b4e81b500047827 */ /* 0x000fca00078e02ff */
[----:B------:R-:W-:-:S04]  /*00f0*/  SHF.R.U32.HI R5, RZ, 0x1f, R4 ;  /* 0x0000001fff057819 */ /* 0x000fc80000011604 */
[----:B------:R-:W-:-:S05]  /*0100*/  LEA.HI.SX32 R5, R4, R5, 0x1c ;  /* 0x0000000504057211 */ /* 0x000fca00078fe2ff */
[----:B------:R-:W-:Y:S02]  /*0110*/  IMAD R12, R5, -0x96, R0 ;  /* 0xffffff6a050c7824 */ /* 0x000fe400078e0200 */
[----:B------:R-:W3:Y:S02]  /*0120*/  LDC.64 R4, c[0x0][0x210] ;  /* 0x00008400ff047b82 */ /* 0x000ee40000000a00 */
[----:B--2---:R-:W-:-:S05]  /*0130*/  IMAD.WIDE R2, R12, 0x4, R2 ;  /* 0x000000040c027825 */ /* 0x004fca00078e0202 */
[----:B------:R2:W3:Y:S01]  /*0140*/  @!P4 LDG.E.EL.64 R6, desc[UR4][R2.64] ;  /* 0x000000040206c981 */ /* 0x0004e2000c2e1b00 */
[----:B------:R-:W-:Y:S02]  /*0150*/  CS2R R8, SRZ ;  /* 0x0000000000087805 */ /* 0x000fe4000001ff00 */
[----:B------:R-:W-:Y:S01]  /*0160*/  CS2R R10, SRZ ;  /* 0x00000000000a7805 */ /* 0x000fe2000001ff00 */
[----:B----4-:R-:W-:-:S04]  /*0170*/  IMAD.WIDE R16, R12, 0x4, R16 ;  /* 0x000000040c107825 */ /* 0x010fc800078e0210 */
[C---:B-----5:R-:W-:Y:S01]  /*0180*/  IMAD.WIDE R18, R12.reuse, 0x4, R18 ;  /* 0x000000040c127825 */ /* 0x060fe200078e0212 */
[----:B------:R-:W4:Y:S01]  /*0190*/  @!P4 LDG.E.EL.64 R8, desc[UR4][R16.64] ;  /* 0x000000041008c981 */ /* 0x000f22000c2e1b00 */
[----:B--2---:R-:W-:Y:S02]  /*01a0*/  CS2R R2, SRZ ;  /* 0x0000000000027805 */ /* 0x004fe4000001ff00 */
[----:B0-----:R-:W-:-:S04]  /*01b0*/  IMAD.WIDE R20, R12, 0x4, R20 ;  /* 0x000000040c147825 */ /* 0x001fc800078e0214 */
[----:B-1----:R-:W-:Y:S01]  /*01c0*/  IMAD.WIDE R22, R12, 0x4, R14 ;  /* 0x000000040c167825 */ /* 0x002fe200078e020e */
[----:B------:R0:W2:Y:S03]  /*01d0*/  @!P4 LDG.E.EL.64 R2, desc[UR4][R18.64] ;  /* 0x000000041202c981 */ /* 0x0000a6000c2e1b00 */
[----:B---3--:R-:W-:-:S05]  /*01e0*/  IMAD.WIDE R4, R0, 0x4, R4 ;  /* 0x0000000400047825 */ /* 0x008fca00078e0204 */
[----:B------:R-:W4:Y:S01]  /*01f0*/  @!P4 LDG.E.64 R10, desc[UR4][R4.64] ;  /* 0x00000004040ac981 */ /* 0x000f22000c1e1b00 */
[----:B------:R-:W-:Y:S02]  /*0200*/  CS2R R12, SRZ ;  /* 0x00000000000c7805 */ /* 0x000fe4000001ff00 */
[----:B------:R-:W-:-:S04]  /*0210*/  CS2R R14, SRZ ;  /* 0x00000000000e7805 */ /* 0x000fc8000001ff00 */
[----:B------:R-:W3:Y:S04]  /*0220*/  @!P4 LDG.E.EL.64 R12, desc[UR4][R20.64] ;  /* 0x00000004140cc981 */ /* 0x000ee8000c2e1b00 */
[----:B------:R-:W3:Y:S01]  /*0230*/  @!P4 LDG.E.EL.64 R14, desc[UR4][R22.64] ;  /* 0x00000004160ec981 */ /* 0x000ee2000c2e1b00 */
[----:B0-----:R-:W-:Y:S01]  /*0240*/  HFMA2.MMA R18, -RZ, RZ, 1.625, 0 ;  /* 0x3e800000ff127435 */ /* 0x001fe200000001ff */
[----:B------:R-:W-:Y:S01]  /*0250*/  FADD R6, R6, 9.9999997473787516356e-06 ;  /* 0x3727c5ac06067421 */ /* 0x000fe20000000000 */
[----:B------:R-:W-:-:S03]  /*0260*/  FADD R7, R7, 9.9999997473787516356e-06 ;  /* 0x3727c5ac07077421 */ /* 0x000fc60000000000 */
[----:B------:R-:W0:Y:S08]  /*0270*/  MUFU.SQRT R16, R6 ;  /* 0x0000000600107308 */ /* 0x000e300000002000 */
[----:B------:R1:W5:Y:S01]  /*0280*/  MUFU.SQRT R17, R7 ;  /* 0x0000000700117308 */ /* 0x0003620000002000 */
[C---:B0-----:R-:W-:Y:S02]  /*0290*/  FSETP.GT.AND P0, PT, R16.reuse, 8.50705917302346158658e+37, PT ;  /* 0x7e8000001000780b */ /* 0x041fe40003f04000 */
[----:B------:R-:W-:Y:S01]  /*02a0*/  FSETP.GEU.AND P2, PT, R16, 1.175494350822287508e-38, PT ;  /* 0x008000001000780b */ /* 0x000fe20003f4e000 */
[----:B-1----:R-:W0:Y:S01]  /*02b0*/  LDC.64 R6, c[0x0][0x240] ;  /* 0x00009000ff067b82 */ /* 0x002e220000000a00 */
[----:B-----5:R-:W-:-:S02]  /*02c0*/  FSETP.GT.AND P1, PT, R17, 8.50705917302346158658e+37, PT ;  /* 0x7e8000001100780b */ /* 0x020fc40003f24000 */
[----:B------:R-:W-:-:S07]  /*02d0*/  FSETP.GEU.AND P3, PT, R17, 1.175494350822287508e-38, PT ;  /* 0x008000001100780b */ /* 0x000fce0003f6e000 */
[----:B------:R-:W-:-:S04]  /*02e0*/  @P0 FMUL R16, R16, 0.25 ;  /* 0x3e80000010100820 */ /* 0x000fc80000400000 */
[----:B------:R-:W-:Y:S01]  /*02f0*/  @!P2 FMUL R16, R16, 16777216 ;  /* 0x4b8000001010a820 */ /* 0x000fe20000400000 */
[----:B------:R-:W-:-:S04]  /*0300*/  @P1 FMUL R17, R17, 0.25 ;  /* 0x3e80000011111820 */ /* 0x000fc80000400000 */
[----:B------:R-:W-:Y:S01]  /*0310*/  @!P3 FMUL R17, R17, 16777216 ;  /* 0x4b8000001111b820 */ /* 0x000fe20000400000 */
[----:B------:R-:W1:Y:S01]  /*0320*/  MUFU.RCP R16, R16 ;  /* 0x0000001000107308 */ /* 0x000e620000001000 */
[----:B------:R-:W-:-:S07]  /*0330*/  FSEL R19, R18, 1, P0 ;  /* 0x3f80000012137808 */ /* 0x000fce0000000000 */
[----:B------:R-:W5:Y:S01]  /*0340*/  MUFU.RCP R17, R17 ;  /* 0x0000001100117308 */ /* 0x000f620000001000 */
[----:B------:R-:W-:Y:S01]  /*0350*/  FSEL R18, R18, 1, P1 ;  /* 0x3f80000012127808 */ /* 0x000fe20000800000 */
[----:B------:R-:W-:Y:S01]  /*0360*/  @!P2 FMUL R19, R19, 16777216 ;  /* 0x4b8000001313a820 */ /* 0x000fe20000400000 */
[----:B----4-:R-:W-:Y:S01]  /*0370*/  FADD R8, R8, R10 ;  /* 0x0000000a08087221 */ /* 0x010fe20000000000 */
[----:B------:R-:W-:Y:S02]  /*0380*/  FADD R9, R9, R11 ;  /* 0x0000000b09097221 */ /* 0x000fe40000000000 */
[----:B------:R-:W-:Y:S01]  /*0390*/  @!P3 FMUL R18, R18, 16777216 ;  /* 0x4b8000001212b820 */ /* 0x000fe20000400000 */
[----:B-1----:R-:W-:Y:S01]  /*03a0*/  FMUL R19, R16, R19 ;  /* 0x0000001310137220 */ /* 0x002fe20000400000 */
[----:B--2---:R-:W-:Y:S01]  /*03b0*/  FADD R2, R8, -R2 ;  /* 0x8000000208027221 */ /* 0x004fe20000000000 */
[----:B------:R-:W-:Y:S01]  /*03c0*/  FADD R3, R9, -R3 ;  /* 0x8000000309037221 */ /* 0x000fe20000000000 */
[----:B------:R1:W-:Y:S01]  /*03d0*/  @!P4 STG.E.64 desc[UR4][R4.64], R8 ;  /* 0x000000080400c986 */ /* 0x0003e2000c101b04 */
[----:B-----5:R-:W-:Y:S01]  /*03e0*/  FMUL R18, R17, R18 ;  /* 0x0000001211127220 */ /* 0x020fe20000400000 */
[----:B------:R-:W-:-:S03]  /*03f0*/  FMUL R19, R2, R19 ;  /* 0x0000001302137220 */ /* 0x000fc60000400000 */
[----:B------:R-:W-:Y:S01]  /*0400*/  FMUL R18, R3, R18 ;  /* 0x0000001203127220 */ /* 0x000fe20000400000 */
[----:B---3--:R-:W-:Y:S01]  /*0410*/  FFMA R12, R19, R12, R14 ;  /* 0x0000000c130c7223 */ /* 0x008fe2000000000e */
[----:B0-----:R-:W-:-:S04]  /*0420*/  IMAD.WIDE R6, R0, 0x4, R6 ;  /* 0x0000000400067825 */ /* 0x001fc800078e0206 */
[----:B------:R-:W-:Y:S01]  /*0430*/  FFMA R13, R18, R13, R15 ;  /* 0x0000000d120d7223 */ /* 0x000fe2000000000f */
[----:B-1----:R-:W-:Y:S06]  /*0440*/  @P4 EXIT ;  /* 0x000000000000494d */ /* 0x002fec0003800000 */
[----:B------:R-:W-:Y:S01]  /*0450*/  STG.E.64 desc[UR4][R6.64], R12 ;  /* 0x0000000c06007986 */ /* 0x000fe2000c101b04 */
[----:B------:R-:W-:Y:S05]  /*0460*/  EXIT ;  /* 0x000000000000794d */ /* 0x000fea0003800000 */
.L_x_0:
[----:B------:R-:W-:-:S00]  /*0470*/  BRA `(.L_x_0) ;  /* 0xfffffffc00fc7947 */ /* 0x000fc0000383ffff */
[----:B------:R-:W-:-:S00]  /*0480*/  NOP ;  /* 0x0000000000007918 */ /* 0x000fc00000000000 */
[----:B------:R-:W-:-:S00]  /*0490*/  NOP ;  /* 0x0000000000007918 */ /* 0x000fc00000000000 */
[----:B------:R-:W-:-:S00]  /*04a0*/  NOP ;  /* 0x0000000000007918 */ /* 0x000fc00000000000 */
[----:B------:R-:W-:-:S00]  /*04b0*/  NOP ;  /* 0x0000000000007918 */ /* 0x000fc00000000000 */
[----:B------:R-:W-:-:S00]  /*04c0*/  NOP ;  /* 0x0000000000007918 */ /* 0x000fc00000000000 */
[----:B------:R-:W-:-:S00]  /*04d0*/  NOP ;  /* 0x0000000000007918 */ /* 0x000fc00000000000 */
[----:B------:R-:W-:-:S00]  /*04e0*/  NOP ;  /* 0x0000000000007918 */ /* 0x000fc00000000000 */
[----:B------:R-:W-:-:S00]  /*04f0*/  NOP ;  /* 0x0000000000007918 */ /* 0x000fc00000000000 */
.L_x_1:


//--------------------- .nv.global.init           --------------------------
	.section	.nv.global.init,"aw",@progbits
.nv.global.init:
	.type		_$_str,@object
	.size		_$_str,(_$_str_$_2 - _$_str)
_$_str:
        /*0000*/ 	.byte	0x5f, 0x5f, 0x43, 0x55, 0x44, 0x41, 0x5f, 0x46, 0x54, 0x5a, 0x00
	.type		_$_str_$_2,@object
	.size		_$_str_$_2,(.L_1 - _$_str_$_2)
_$_str_$_2:
        /*000b*/ 	.byte	0x5f, 0x5f, 0x43, 0x55, 0x44, 0x41, 0x5f, 0x50, 0x52, 0x45, 0x43, 0x5f, 0x53, 0x51, 0x52, 0x54
        /*001b*/ 	.byte	0x00
.L_1:


//--------------------- .nv.constant0.triton_poi_fused__native_batch_norm_legit_no_training_convolution_23 --------------------------
	.section	.nv.constant0.triton_poi_fused__native_batch_norm_legit_no_training_convolution_23,"a",@progbits
	.sectionflags	@""
	.align	4
.nv.constant0.triton_poi_fused__native_batch_norm_legit_no_training_convolution_23:
	.zero		588
